	.headerflags	@"EF_CUDA_TEXMODE_UNIFIED EF_CUDA_64BIT_ADDRESS EF_CUDA_SM89 EF_CUDA_VIRTUAL_SM(EF_CUDA_SM89)"
	.elftype	@"ET_EXEC"


//--------------------- .nv.info                  --------------------------
	.section	.nv.info,"",@"SHT_CUDA_INFO"
	.align	4


	//----- nvinfo : EIATTR_REGCOUNT
	.align		4
        /*0000*/ 	.byte	0x04, 0x2f
        /*0002*/ 	.short	(.L_1 - .L_0)
	.align		4
.L_0:
        /*0004*/ 	.word	index@(_rope_embedding_0d1d2d3d4d5d6)
        /*0008*/ 	.word	0x0000001a


	//----- nvinfo : EIATTR_MAX_STACK_SIZE
	.align		4
.L_1:
        /*000c*/ 	.byte	0x04, 0x23
        /*000e*/ 	.short	(.L_3 - .L_2)
	.align		4
.L_2:
        /*0010*/ 	.word	index@(_rope_embedding_0d1d2d3d4d5d6)
        /*0014*/ 	.word	0x00000000


	//----- nvinfo : EIATTR_MIN_STACK_SIZE
	.align		4
.L_3:
        /*0018*/ 	.byte	0x04, 0x12
        /*001a*/ 	.short	(.L_5 - .L_4)
	.align		4
.L_4:
        /*001c*/ 	.word	index@(_rope_embedding_0d1d2d3d4d5d6)
        /*0020*/ 	.word	0x00000000


	//----- nvinfo : EIATTR_FRAME_SIZE
	.align		4
.L_5:
        /*0024*/ 	.byte	0x04, 0x11
        /*0026*/ 	.short	(.L_7 - .L_6)
	.align		4
.L_6:
        /*0028*/ 	.word	index@(_rope_embedding_0d1d2d3d4d5d6)
        /*002c*/ 	.word	0x00000000
.L_7:


//--------------------- .nv.info._rope_embedding_0d1d2d3d4d5d6 --------------------------
	.section	.nv.info._rope_embedding_0d1d2d3d4d5d6,"",@"SHT_CUDA_INFO"
	.align	4


	//----- nvinfo : EIATTR_CUDA_API_VERSION
	.align		4
        /*0000*/ 	.byte	0x04, 0x37
        /*0002*/ 	.short	(.L_9 - .L_8)
.L_8:
        /*0004*/ 	.word	0x00000079


	//----- nvinfo : EIATTR_PARAM_CBANK
	.align		4
.L_9:
        /*0008*/ 	.byte	0x04, 0x0a
        /*000a*/ 	.short	(.L_11 - .L_10)
	.align		4
.L_10:
        /*000c*/ 	.word	index@(.nv.constant0._rope_embedding_0d1d2d3d4d5d6)
        /*0010*/ 	.short	0x0160
        /*0012*/ 	.short	0x0030


	//----- nvinfo : EIATTR_CBANK_PARAM_SIZE
	.align		4
.L_11:
        /*0014*/ 	.byte	0x03, 0x19
        /*0016*/ 	.short	0x0030


	//----- nvinfo : EIATTR_KPARAM_INFO
	.align		4
        /*0018*/ 	.byte	0x04, 0x17
        /*001a*/ 	.short	(.L_13 - .L_12)
.L_12:
        /*001c*/ 	.word	0x00000000
        /*0020*/ 	.short	0x0006
        /*0022*/ 	.short	0x002c
        /*0024*/ 	.byte	0x00, 0xf0, 0x11, 0x00


	//----- nvinfo : EIATTR_KPARAM_INFO
	.align		4
.L_13:
        /*0028*/ 	.byte	0x04, 0x17
        /*002a*/ 	.short	(.L_15 - .L_14)
.L_14:
        /*002c*/ 	.word	0x00000000
        /*0030*/ 	.short	0x0005
        /*0032*/ 	.short	0x0028
        /*0034*/ 	.byte	0x00, 0xf0, 0x11, 0x00


	//----- nvinfo : EIATTR_KPARAM_INFO
	.align		4
.L_15:
        /*0038*/ 	.byte	0x04, 0x17
        /*003a*/ 	.short	(.L_17 - .L_16)
.L_16:
        /*003c*/ 	.word	0x00000000
        /*0040*/ 	.short	0x0004
        /*0042*/ 	.short	0x0020
        /*0044*/ 	.byte	0x00, 0xf0, 0x21, 0x00


	//----- nvinfo : EIATTR_KPARAM_INFO
	.align		4
.L_17:
        /*0048*/ 	.byte	0x04, 0x17
        /*004a*/ 	.short	(.L_19 - .L_18)
.L_18:
        /*004c*/ 	.word	0x00000000
        /*0050*/ 	.short	0x0003
        /*0052*/ 	.short	0x0018
        /*0054*/ 	.byte	0x00, 0xf0, 0x11, 0x00


	//----- nvinfo : EIATTR_KPARAM_INFO
	.align		4
.L_19:
        /*0058*/ 	.byte	0x04, 0x17
        /*005a*/ 	.short	(.L_21 - .L_20)
.L_20:
        /*005c*/ 	.word	0x00000000
        /*0060*/ 	.short	0x0002
        /*0062*/ 	.short	0x0010
        /*0064*/ 	.byte	0x00, 0xf0, 0x21, 0x00


	//----- nvinfo : EIATTR_KPARAM_INFO
	.align		4
.L_21:
        /*0068*/ 	.byte	0x04, 0x17
        /*006a*/ 	.short	(.L_23 - .L_22)
.L_22:
        /*006c*/ 	.word	0x00000000
        /*0070*/ 	.short	0x0001
        /*0072*/ 	.short	0x0008
        /*0074*/ 	.byte	0x00, 0xf0, 0x11, 0x00


	//----- nvinfo : EIATTR_KPARAM_INFO
	.align		4
.L_23:
        /*0078*/ 	.byte	0x04, 0x17
        /*007a*/ 	.short	(.L_25 - .L_24)
.L_24:
        /*007c*/ 	.word	0x00000000
        /*0080*/ 	.short	0x0000
        /*0082*/ 	.short	0x0000
        /*0084*/ 	.byte	0x00, 0xf0, 0x21, 0x00


	//----- nvinfo : EIATTR_MAXREG_COUNT
	.align		4
.L_25:
        /*0088*/ 	.byte	0x03, 0x1b
        /*008a*/ 	.short	0x00ff


	//----- nvinfo : EIATTR_EXIT_INSTR_OFFSETS
	.align		4
        /*008c*/ 	.byte	0x04, 0x1c
        /*008e*/ 	.short	(.L_27 - .L_26)


	//   ....[0]....
.L_26:
        /*0090*/ 	.word	0x00000180


	//   ....[1]....
        /*0094*/ 	.word	0x000009e0


	//   ....[2]....
        /*0098*/ 	.word	0x00000ad0


	//   ....[3]....
        /*009c*/ 	.word	0x00000af0


	//----- nvinfo : EIATTR_MAX_THREADS
	.align		4
.L_27:
        /*00a0*/ 	.byte	0x04, 0x05
        /*00a2*/ 	.short	(.L_29 - .L_28)
.L_28:
        /*00a4*/ 	.word	0x00000080
        /*00a8*/ 	.word	0x00000001
        /*00ac*/ 	.word	0x00000001
.L_29:


//--------------------- .nv.constant0._rope_embedding_0d1d2d3d4d5d6 --------------------------
	.section	.nv.constant0._rope_embedding_0d1d2d3d4d5d6,"a",@progbits
	.align	4
.nv.constant0._rope_embedding_0d1d2d3d4d5d6:
	.zero		400


//--------------------- .text._rope_embedding_0d1d2d3d4d5d6 --------------------------
	.section	.text._rope_embedding_0d1d2d3d4d5d6,"ax",@progbits
	.sectioninfo	@"SHI_REGISTERS=26"
	.align	128
        .global         _rope_embedding_0d1d2d3d4d5d6
        .type           _rope_embedding_0d1d2d3d4d5d6,@function
        .size           _rope_embedding_0d1d2d3d4d5d6,(.L_x_4 - _rope_embedding_0d1d2d3d4d5d6)
        .other          _rope_embedding_0d1d2d3d4d5d6,@"STO_CUDA_ENTRY STV_DEFAULT"
_rope_embedding_0d1d2d3d4d5d6:
.text._rope_embedding_0d1d2d3d4d5d6:
[----:B------:R-:W-:-:S02]  /*0000*/  IMAD.MOV.U32 R1, RZ, RZ, c[0x0][0x28] ;  /* 0x00000a00ff017624 */ /* 0x000fc400078e00ff */
[----:B------:R-:W-:Y:S01]  /*0010*/  IABS R5, c[0x0][0x18c] ;  /* 0x0000630000057a13 */ /* 0x000fe20000000000 */
[----:B------:R-:W0:Y:S03]  /*0020*/  S2R R11, SR_CTAID.X ;  /* 0x00000000000b7919 */ /* 0x000e260000002500 */
[----:B------:R-:W1:Y:S01]  /*0030*/  I2F.RP R0, R5 ;  /* 0x0000000500007306 */ /* 0x000e620000209400 */
[----:B------:R-:W2:Y:S07]  /*0040*/  S2R R8, SR_CTAID.Y ;  /* 0x0000000000087919 */ /* 0x000eae0000002600 */
[----:B-1----:R-:W1:Y:S01]  /*0050*/  MUFU.RCP R0, R0 ;  /* 0x0000000000007308 */ /* 0x002e620000001000 */
[----:B0-----:R-:W-:-:S02]  /*0060*/  ISETP.GE.AND P2, PT, R11, RZ, PT ;  /* 0x000000ff0b00720c */ /* 0x001fc40003f46270 */
[----:B-1----:R-:W-:Y:S02]  /*0070*/  IADD3 R2, R0, 0xffffffe, RZ ;  /* 0x0ffffffe00027810 */ /* 0x002fe40007ffe0ff */
[----:B------:R-:W-:-:S03]  /*0080*/  IABS R0, R11 ;  /* 0x0000000b00007213 */ /* 0x000fc60000000000 */
[----:B------:R0:W1:Y:S02]  /*0090*/  F2I.FTZ.U32.TRUNC.NTZ R3, R2 ;  /* 0x0000000200037305 */ /* 0x000064000021f000 */
[----:B0-----:R-:W-:Y:S02]  /*00a0*/  IMAD.MOV.U32 R2, RZ, RZ, RZ ;  /* 0x000000ffff027224 */ /* 0x001fe400078e00ff */
[----:B-1----:R-:W-:-:S04]  /*00b0*/  IMAD.MOV R4, RZ, RZ, -R3 ;  /* 0x000000ffff047224 */ /* 0x002fc800078e0a03 */
[----:B------:R-:W-:-:S04]  /*00c0*/  IMAD R7, R4, R5, RZ ;  /* 0x0000000504077224 */ /* 0x000fc800078e02ff */
[----:B------:R-:W-:-:S06]  /*00d0*/  IMAD.HI.U32 R3, R3, R7, R2 ;  /* 0x0000000703037227 */ /* 0x000fcc00078e0002 */
[----:B------:R-:W-:-:S04]  /*00e0*/  IMAD.HI.U32 R3, R3, R0, RZ ;  /* 0x0000000003037227 */ /* 0x000fc800078e00ff */
[----:B------:R-:W-:-:S04]  /*00f0*/  IMAD.MOV R3, RZ, RZ, -R3 ;  /* 0x000000ffff037224 */ /* 0x000fc800078e0a03 */
[----:B------:R-:W-:Y:S02]  /*0100*/  IMAD R2, R5, R3, R0 ;  /* 0x0000000305027224 */ /* 0x000fe400078e0200 */
[----:B--2---:R-:W-:-:S03]  /*0110*/  IMAD.SHL.U32 R3, R8, 0x4, RZ ;  /* 0x0000000408037824 */ /* 0x004fc600078e00ff */
[----:B------:R-:W-:Y:S02]  /*0120*/  ISETP.GT.U32.AND P0, PT, R5, R2, PT ;  /* 0x000000020500720c */ /* 0x000fe40003f04070 */
[----:B------:R-:W-:-:S04]  /*0130*/  IADD3 R0, R3, 0x4, RZ ;  /* 0x0000000403007810 */ /* 0x000fc80007ffe0ff */
[----:B------:R-:W-:-:S04]  /*0140*/  IMNMX R0, R0, 0x8, PT ;  /* 0x0000000800007817 */ /* 0x000fc80003800200 */
[----:B------:R-:W-:-:S03]  /*0150*/  ISETP.GE.AND P3, PT, R3, R0, PT ;  /* 0x000000000300720c */ /* 0x000fc60003f66270 */
[----:B------:R-:W-:-:S05]  /*0160*/  @!P0 IMAD.IADD R2, R2, 0x1, -R5 ;  /* 0x0000000102028824 */ /* 0x000fca00078e0a05 */
[----:B------:R-:W-:-:S05]  /*0170*/  ISETP.GT.U32.AND P1, PT, R5, R2, PT ;  /* 0x000000020500720c */ /* 0x000fca0003f24070 */
[----:B------:R-:W-:Y:S08]  /*0180*/  @P3 EXIT ;  /* 0x000000000000394d */ /* 0x000ff00003800000 */
[----:B------:R-:W0:Y:S01]  /*0190*/  S2R R12, SR_TID.X ;  /* 0x00000000000c7919 */ /* 0x000e220000002100 */
[----:B------:R-:W-:Y:S01]  /*01a0*/  ISETP.NE.AND P0, PT, RZ, c[0x0][0x18c], PT ;  /* 0x00006300ff007a0c */ /* 0x000fe20003f05270 */
[----:B------:R-:W-:Y:S01]  /*01b0*/  @!P1 IMAD.IADD R2, R2, 0x1, -R5 ;  /* 0x0000000102029824 */ /* 0x000fe200078e0a05 */
[----:B------:R-:W-:Y:S01]  /*01c0*/  ULDC.64 UR4, c[0x0][0x118] ;  /* 0x0000460000047ab9 */ /* 0x000fe20000000a00 */
[----:B------:R-:W-:Y:S02]  /*01d0*/  IMAD.IADD R10, R0, 0x1, -R3 ;  /* 0x00000001000a7824 */ /* 0x000fe400078e0a03 */
[----:B------:R-:W-:Y:S02]  /*01e0*/  IMAD.MOV.U32 R4, RZ, RZ, R2 ;  /* 0x000000ffff047224 */ /* 0x000fe400078e0002 */
[----:B------:R-:W-:Y:S01]  /*01f0*/  IMAD.MOV.U32 R2, RZ, RZ, 0x2 ;  /* 0x00000002ff027424 */ /* 0x000fe200078e00ff */
[----:B------:R-:W-:Y:S01]  /*0200*/  ISETP.GT.AND P1, PT, R10, 0x3, PT ;  /* 0x000000030a00780c */ /* 0x000fe20003f24270 */
[----:B------:R-:W-:-:S02]  /*0210*/  @!P2 IMAD.MOV R4, RZ, RZ, -R4 ;  /* 0x000000ffff04a224 */ /* 0x000fc400078e0a04 */
[----:B------:R-:W-:Y:S02]  /*0220*/  IMAD.SHL.U32 R8, R8, 0x200, RZ ;  /* 0x0000020008087824 */ /* 0x000fe400078e00ff */
[----:B------:R-:W-:Y:S02]  /*0230*/  @!P0 LOP3.LUT R4, RZ, c[0x0][0x18c], RZ, 0x33, !PT ;  /* 0x00006300ff048a12 */ /* 0x000fe400078e33ff */
[----:B------:R-:W-:-:S03]  /*0240*/  IMAD R8, R11, c[0x0][0x168], R8 ;  /* 0x00005a000b087a24 */ /* 0x000fc600078e0208 */
[C---:B------:R-:W-:Y:S02]  /*0250*/  IMAD R7, R4.reuse, c[0x0][0x178], RZ ;  /* 0x00005e0004077a24 */ /* 0x040fe400078e02ff */
[----:B------:R-:W-:Y:S02]  /*0260*/  IMAD R5, R4, c[0x0][0x188], RZ ;  /* 0x0000620004057a24 */ /* 0x000fe400078e02ff */
[----:B------:R-:W-:Y:S01]  /*0270*/  IMAD.WIDE R6, R7, R2, c[0x0][0x170] ;  /* 0x00005c0007067625 */ /* 0x000fe200078e0202 */
[----:B0-----:R-:W-:-:S03]  /*0280*/  LOP3.LUT R9, R12, 0x3f, RZ, 0xc0, !PT ;  /* 0x0000003f0c097812 */ /* 0x001fc600078ec0ff */
[----:B------:R-:W-:-:S04]  /*0290*/  IMAD.WIDE R4, R5, R2, c[0x0][0x180] ;  /* 0x0000600005047625 */ /* 0x000fc800078e0202 */
[----:B------:R-:W-:-:S04]  /*02a0*/  IMAD.WIDE.U32 R6, R9, 0x2, R6 ;  /* 0x0000000209067825 */ /* 0x000fc800078e0006 */
[C---:B------:R-:W-:Y:S02]  /*02b0*/  IMAD.WIDE.U32 R10, R9.reuse, 0x2, R4 ;  /* 0x00000002090a7825 */ /* 0x040fe400078e0004 */
[----:B------:R0:W5:Y:S01]  /*02c0*/  LDG.E.U16 R7, [R6.64] ;  /* 0x0000000406077981 */ /* 0x000162000c1e1500 */
[----:B------:R-:W-:Y:S01]  /*02d0*/  PLOP3.LUT P0, PT, PT, PT, PT, 0x80, 0x0 ;  /* 0x000000000000781c */ /* 0x000fe20003f0f070 */
[----:B------:R-:W-:Y:S02]  /*02e0*/  IMAD.IADD R9, R9, 0x1, R8 ;  /* 0x0000000109097824 */ /* 0x000fe400078e0208 */
[----:B------:R0:W5:Y:S01]  /*02f0*/  LDG.E.U16 R4, [R10.64] ;  /* 0x000000040a047981 */ /* 0x000162000c1e1500 */
[----:B------:R-:W-:Y:S01]  /*0300*/  LOP3.LUT R5, R12, 0x40, RZ, 0xc0, !PT ;  /* 0x000000400c057812 */ /* 0x000fe200078ec0ff */
[----:B------:R-:W-:Y:S05]  /*0310*/  @!P1 BRA `(.L_x_0) ;  /* 0x0000045000009947 */ /* 0x000fea0003800000 */
[----:B------:R-:W-:Y:S02]  /*0320*/  ISETP.NE.AND P1, PT, R5, RZ, PT ;  /* 0x000000ff0500720c */ /* 0x000fe40003f25270 */
[----:B------:R-:W-:-:S02]  /*0330*/  PLOP3.LUT P0, PT, PT, PT, PT, 0x8, 0x0 ;  /* 0x000000000000781c */ /* 0x000fc40003f0e170 */
[----:B0-----:R-:W-:-:S02]  /*0340*/  IADD3 R6, R0, -0x3, RZ ;  /* 0xfffffffd00067810 */ /* 0x001fc40007ffe0ff */
.L_x_1:
[C---:B------:R-:W-:Y:S01]  /*0350*/  IADD3 R17, R9.reuse, 0x40, RZ ;  /* 0x0000004009117810 */ /* 0x040fe20007ffe0ff */
[----:B0-----:R-:W-:-:S04]  /*0360*/  IMAD.WIDE R10, R9, R2, c[0x0][0x160] ;  /* 0x00005800090a7625 */ /* 0x001fc800078e0202 */
[----:B------:R-:W-:Y:S01]  /*0370*/  IMAD.WIDE R16, R17, R2, c[0x0][0x160] ;  /* 0x0000580011107625 */ /* 0x000fe200078e0202 */
[----:B------:R-:W2:Y:S04]  /*0380*/  LDG.E.U16 R13, [R10.64] ;  /* 0x000000040a0d7981 */ /* 0x000ea8000c1e1500 */
[----:B------:R-:W3:Y:S01]  /*0390*/  LDG.E.U16 R18, [R16.64] ;  /* 0x0000000410127981 */ /* 0x000ee2000c1e1500 */
[----:B-----5:R-:W-:Y:S02]  /*03a0*/  PRMT R8, R7, 0x5410, R4 ;  /* 0x0000541007087816 */ /* 0x020fe40000000004 */
[----:B------:R-:W-:Y:S01]  /*03b0*/  IADD3 R15, R9, 0xc0, RZ ;  /* 0x000000c0090f7810 */ /* 0x000fe20007ffe0ff */
[----:B--2---:R-:W-:Y:S01]  /*03c0*/  HFMA2.BF16_V2 R14, R13.H0_H0, R4.H0_H0, -RZ.H0_H0 ;  /* 0x200000040d0e7231 */ /* 0x004fe200003408ff */
[----:B---3--:R-:W-:-:S05]  /*03d0*/  PRMT R13, R13, 0x5410, R18 ;  /* 0x000054100d0d7816 */ /* 0x008fca0000000012 */
[----:B------:R-:W-:Y:S02]  /*03e0*/  HFMA2.BF16_V2 R12, R13, R8, -RZ.H0_H0 ;  /* 0x000000080d0c7231 */ /* 0x000fe400003400ff */
[----:B------:R-:W-:Y:S02]  /*03f0*/  HFMA2.BF16_V2 R13, R18.H0_H0, R7.H0_H0, -RZ.H0_H0 ;  /* 0x20000007120d7231 */ /* 0x000fe400003408ff */
[----:B------:R-:W-:Y:S02]  /*0400*/  HFMA2.BF16_V2 R12, R12.H1_H1, -1, -1, R12.H0_H0 ;  /* 0xbf80bf800c0c7831 */ /* 0x000fe40000240c0c */
[----:B------:R-:W-:Y:S01]  /*0410*/  HFMA2.BF16_V2 R14, R13.H0_H0, 1, 1, R14.H0_H0 ;  /* 0x3f803f800d0e7831 */ /* 0x000fe2000024080e */
[----:B------:R-:W-:Y:S02]  /*0420*/  IADD3 R13, R9, 0x80, RZ ;  /* 0x00000080090d7810 */ /* 0x000fe40007ffe0ff */
[----:B------:R-:W-:Y:S02]  /*0430*/  PRMT R21, R12, 0x7610, R21 ;  /* 0x000076100c157816 */ /* 0x000fe40000000015 */
[----:B------:R-:W-:Y:S01]  /*0440*/  PRMT R22, R14, 0x7610, R22 ;  /* 0x000076100e167816 */ /* 0x000fe20000000016 */
[----:B------:R-:W-:-:S02]  /*0450*/  IMAD.WIDE R12, R13, R2, c[0x0][0x160] ;  /* 0x000058000d0c7625 */ /* 0x000fc400078e0202 */
[----:B------:R0:W-:Y:S02]  /*0460*/  @!P1 STG.E.U16 [R10.64], R21 ;  /* 0x000000150a009986 */ /* 0x0001e4000c101504 */
[----:B------:R-:W-:Y:S02]  /*0470*/  IMAD.WIDE R14, R15, R2, c[0x0][0x160] ;  /* 0x000058000f0e7625 */ /* 0x000fe400078e0202 */
[----:B------:R1:W-:Y:S04]  /*0480*/  @!P1 STG.E.U16 [R16.64], R22 ;  /* 0x0000001610009986 */ /* 0x0003e8000c101504 */
[----:B------:R-:W2:Y:S04]  /*0490*/  LDG.E.U16 R19, [R12.64] ;  /* 0x000000040c137981 */ /* 0x000ea8000c1e1500 */
[----:B------:R-:W0:Y:S01]  /*04a0*/  LDG.E.U16 R20, [R14.64] ;  /* 0x000000040e147981 */ /* 0x000e22000c1e1500 */
[----:B--2---:R-:W-:Y:S01]  /*04b0*/  HFMA2.BF16_V2 R18, R19.H0_H0, R4.H0_H0, -RZ.H0_H0 ;  /* 0x2000000413127231 */ /* 0x004fe200003408ff */
[----:B0-----:R-:W-:Y:S01]  /*04c0*/  PRMT R11, R19, 0x5410, R20 ;  /* 0x00005410130b7816 */ /* 0x001fe20000000014 */
[----:B-1----:R-:W-:-:S04]  /*04d0*/  HFMA2.BF16_V2 R17, R20.H0_H0, R7.H0_H0, -RZ.H0_H0 ;  /* 0x2000000714117231 */ /* 0x002fc800003408ff */
[----:B------:R-:W-:Y:S02]  /*04e0*/  HFMA2.BF16_V2 R11, R11, R8, -RZ.H0_H0 ;  /* 0x000000080b0b7231 */ /* 0x000fe400003400ff */
[----:B------:R-:W-:Y:S01]  /*04f0*/  HFMA2.BF16_V2 R18, R17.H0_H0, 1, 1, R18.H0_H0 ;  /* 0x3f803f8011127831 */ /* 0x000fe20000240812 */
[C---:B------:R-:W-:Y:S01]  /*0500*/  IADD3 R17, R9.reuse, 0x140, RZ ;  /* 0x0000014009117810 */ /* 0x040fe20007ffe0ff */
[----:B------:R-:W-:Y:S01]  /*0510*/  HFMA2.BF16_V2 R19, R11.H1_H1, -1, -1, R11.H0_H0 ;  /* 0xbf80bf800b137831 */ /* 0x000fe20000240c0b */
[----:B------:R-:W-:Y:S02]  /*0520*/  IADD3 R11, R9, 0x100, RZ ;  /* 0x00000100090b7810 */ /* 0x000fe40007ffe0ff */
[----:B------:R-:W-:Y:S01]  /*0530*/  PRMT R22, R18, 0x7610, R22 ;  /* 0x0000761012167816 */ /* 0x000fe20000000016 */
[----:B------:R-:W-:Y:S01]  /*0540*/  IMAD.WIDE R16, R17, R2, c[0x0][0x160] ;  /* 0x0000580011107625 */ /* 0x000fe200078e0202 */
[----:B------:R-:W-:-:S03]  /*0550*/  PRMT R21, R19, 0x7610, R21 ;  /* 0x0000761013157816 */ /* 0x000fc60000000015 */
[----:B------:R-:W-:Y:S02]  /*0560*/  IMAD.WIDE R10, R11, R2, c[0x0][0x160] ;  /* 0x000058000b0a7625 */ /* 0x000fe400078e0202 */
[----:B------:R0:W-:Y:S04]  /*0570*/  @!P1 STG.E.U16 [R12.64], R21 ;  /* 0x000000150c009986 */ /* 0x0001e8000c101504 */
[----:B------:R1:W-:Y:S04]  /*0580*/  @!P1 STG.E.U16 [R14.64], R22 ;  /* 0x000000160e009986 */ /* 0x0003e8000c101504 */
[----:B------:R-:W2:Y:S04]  /*0590*/  LDG.E.U16 R19, [R10.64] ;  /* 0x000000040a137981 */ /* 0x000ea8000c1e1500 */
[----:B------:R-:W3:Y:S01]  /*05a0*/  LDG.E.U16 R20, [R16.64] ;  /* 0x0000000410147981 */ /* 0x000ee2000c1e1500 */
[----:B0-----:R-:W-:Y:S01]  /*05b0*/  IADD3 R21, R9, 0x1c0, RZ ;  /* 0x000001c009157810 */ /* 0x001fe20007ffe0ff */
[----:B--2---:R-:W-:Y:S01]  /*05c0*/  HFMA2.BF16_V2 R18, R19.H0_H0, R4.H0_H0, -RZ.H0_H0 ;  /* 0x2000000413127231 */ /* 0x004fe200003408ff */
[----:B---3--:R-:W-:Y:S01]  /*05d0*/  PRMT R13, R19, 0x5410, R20 ;  /* 0x00005410130d7816 */ /* 0x008fe20000000014 */
[----:B-1----:R-:W-:Y:S01]  /*05e0*/  HFMA2.BF16_V2 R15, R20.H0_H0, R7.H0_H0, -RZ.H0_H0 ;  /* 0x20000007140f7231 */ /* 0x002fe200003408ff */
[----:B------:R-:W-:-:S03]  /*05f0*/  IADD3 R19, R9, 0x180, RZ ;  /* 0x0000018009137810 */ /* 0x000fc60007ffe0ff */
[----:B------:R-:W-:Y:S02]  /*0600*/  HFMA2.BF16_V2 R13, R13, R8, -RZ.H0_H0 ;  /* 0x000000080d0d7231 */ /* 0x000fe400003400ff */
[----:B------:R-:W-:Y:S02]  /*0610*/  HFMA2.BF16_V2 R15, R15.H0_H0, 1, 1, R18.H0_H0 ;  /* 0x3f803f800f0f7831 */ /* 0x000fe40000240812 */
[----:B------:R-:W-:-:S03]  /*0620*/  HFMA2.BF16_V2 R13, R13.H1_H1, -1, -1, R13.H0_H0 ;  /* 0xbf80bf800d0d7831 */ /* 0x000fc60000240c0d */
[----:B------:R-:W-:Y:S01]  /*0630*/  PRMT R22, R15, 0x7610, R22 ;  /* 0x000076100f167816 */ /* 0x000fe20000000016 */
[----:B------:R-:W-:Y:S01]  /*0640*/  IMAD.WIDE R14, R21, R2, c[0x0][0x160] ;  /* 0x00005800150e7625 */ /* 0x000fe200078e0202 */
[----:B------:R-:W-:-:S03]  /*0650*/  PRMT R20, R13, 0x7610, R20 ;  /* 0x000076100d147816 */ /* 0x000fc60000000014 */
[----:B------:R-:W-:Y:S02]  /*0660*/  IMAD.WIDE R12, R19, R2, c[0x0][0x160] ;  /* 0x00005800130c7625 */ /* 0x000fe400078e0202 */
[----:B------:R-:W-:Y:S04]  /*0670*/  @!P1 STG.E.U16 [R10.64], R20 ;  /* 0x000000140a009986 */ /* 0x000fe8000c101504 */
[----:B------:R0:W-:Y:S04]  /*0680*/  @!P1 STG.E.U16 [R16.64], R22 ;  /* 0x0000001610009986 */ /* 0x0001e8000c101504 */
[----:B------:R-:W0:Y:S04]  /*0690*/  LDG.E.U16 R19, [R12.64] ;  /* 0x000000040c137981 */ /* 0x000e28000c1e1500 */
[----:B------:R-:W2:Y:S01]  /*06a0*/  LDG.E.U16 R18, [R14.64] ;  /* 0x000000040e127981 */ /* 0x000ea2000c1e1500 */
[----:B------:R-:W-:-:S02]  /*06b0*/  IADD3 R3, R3, 0x4, RZ ;  /* 0x0000000403037810 */ /* 0x000fc40007ffe0ff */
[----:B------:R-:W-:Y:S02]  /*06c0*/  IADD3 R9, R9, 0x200, RZ ;  /* 0x0000020009097810 */ /* 0x000fe40007ffe0ff */
[----:B------:R-:W-:Y:S01]  /*06d0*/  ISETP.GE.AND P2, PT, R3, R6, PT ;  /* 0x000000060300720c */ /* 0x000fe20003f46270 */
[----:B0-----:R-:W-:Y:S01]  /*06e0*/  HFMA2.BF16_V2 R17, R19.H0_H0, R4.H0_H0, -RZ.H0_H0 ;  /* 0x2000000413117231 */ /* 0x001fe200003408ff */
[----:B--2---:R-:W-:Y:S01]  /*06f0*/  PRMT R19, R19, 0x5410, R18 ;  /* 0x0000541013137816 */ /* 0x004fe20000000012 */
[----:B------:R-:W-:-:S04]  /*0700*/  HFMA2.BF16_V2 R11, R18.H0_H0, R7.H0_H0, -RZ.H0_H0 ;  /* 0x20000007120b7231 */ /* 0x000fc800003408ff */
[----:B------:R-:W-:Y:S02]  /*0710*/  HFMA2.BF16_V2 R8, R19, R8, -RZ.H0_H0 ;  /* 0x0000000813087231 */ /* 0x000fe400003400ff */
[----:B------:R-:W-:Y:S02]  /*0720*/  HFMA2.BF16_V2 R11, R11.H0_H0, 1, 1, R17.H0_H0 ;  /* 0x3f803f800b0b7831 */ /* 0x000fe40000240811 */
[----:B------:R-:W-:-:S05]  /*0730*/  HFMA2.BF16_V2 R8, R8.H1_H1, -1, -1, R8.H0_H0 ;  /* 0xbf80bf8008087831 */ /* 0x000fca0000240c08 */
[----:B------:R0:W-:Y:S04]  /*0740*/  @!P1 STG.E.U16 [R12.64], R8 ;  /* 0x000000080c009986 */ /* 0x0001e8000c101504 */
[----:B------:R0:W-:Y:S01]  /*0750*/  @!P1 STG.E.U16 [R14.64], R11 ;  /* 0x0000000b0e009986 */ /* 0x0001e2000c101504 */
[----:B------:R-:W-:Y:S05]  /*0760*/  @!P2 BRA `(.L_x_1) ;  /* 0xfffffbe00000a947 */ /* 0x000fea000383ffff */
.L_x_0:
[----:B0-----:R-:W-:-:S05]  /*0770*/  IMAD.IADD R6, R0, 0x1, -R3 ;  /* 0x0000000100067824 */ /* 0x001fca00078e0a03 */
[----:B------:R-:W-:-:S13]  /*0780*/  ISETP.GT.AND P1, PT, R6, 0x1, PT ;  /* 0x000000010600780c */ /* 0x000fda0003f24270 */
[----:B------:R-:W-:Y:S05]  /*0790*/  @!P1 BRA `(.L_x_2) ;  /* 0x0000023000009947 */ /* 0x000fea0003800000 */
[C---:B------:R-:W-:Y:S01]  /*07a0*/  IADD3 R13, R9.reuse, 0x40, RZ ;  /* 0x00000040090d7810 */ /* 0x040fe20007ffe0ff */
[----:B------:R-:W-:-:S04]  /*07b0*/  IMAD.WIDE R10, R9, R2, c[0x0][0x160] ;  /* 0x00005800090a7625 */ /* 0x000fc800078e0202 */
[----:B------:R-:W-:Y:S01]  /*07c0*/  IMAD.WIDE R12, R13, R2, c[0x0][0x160] ;  /* 0x000058000d0c7625 */ /* 0x000fe200078e0202 */
[----:B------:R-:W2:Y:S04]  /*07d0*/  LDG.E.U16 R15, [R10.64] ;  /* 0x000000040a0f7981 */ /* 0x000ea8000c1e1500 */
[----:B------:R-:W3:Y:S01]  /*07e0*/  LDG.E.U16 R8, [R12.64] ;  /* 0x000000040c087981 */ /* 0x000ee2000c1e1500 */
[----:B-----5:R-:W-:Y:S02]  /*07f0*/  PRMT R23, R7, 0x5410, R4 ;  /* 0x0000541007177816 */ /* 0x020fe40000000004 */
[----:B------:R-:W-:Y:S02]  /*0800*/  ISETP.NE.AND P0, PT, R5, RZ, PT ;  /* 0x000000ff0500720c */ /* 0x000fe40003f05270 */
[----:B------:R-:W-:-:S02]  /*0810*/  IADD3 R19, R9, 0x80, RZ ;  /* 0x0000008009137810 */ /* 0x000fc40007ffe0ff */
[----:B------:R-:W-:-:S05]  /*0820*/  IADD3 R17, R9, 0xc0, RZ ;  /* 0x000000c009117810 */ /* 0x000fca0007ffe0ff */
[----:B------:R-:W-:Y:S01]  /*0830*/  IMAD.WIDE R16, R17, R2, c[0x0][0x160] ;  /* 0x0000580011107625 */ /* 0x000fe200078e0202 */
[----:B--2---:R-:W-:Y:S01]  /*0840*/  HFMA2.BF16_V2 R14, R15.H0_H0, R4.H0_H0, -RZ.H0_H0 ;  /* 0x200000040f0e7231 */ /* 0x004fe200003408ff */
[----:B---3--:R-:W-:Y:S01]  /*0850*/  PRMT R6, R15, 0x5410, R8 ;  /* 0x000054100f067816 */ /* 0x008fe20000000008 */
[----:B------:R-:W-:-:S04]  /*0860*/  HFMA2.BF16_V2 R8, R8.H0_H0, R7.H0_H0, -RZ.H0_H0 ;  /* 0x2000000708087231 */ /* 0x000fc800003408ff */
[----:B------:R-:W-:Y:S02]  /*0870*/  HFMA2.BF16_V2 R6, R6, R23, -RZ.H0_H0 ;  /* 0x0000001706067231 */ /* 0x000fe400003400ff */
[----:B------:R-:W-:Y:S01]  /*0880*/  HFMA2.BF16_V2 R8, R8.H0_H0, 1, 1, R14.H0_H0 ;  /* 0x3f803f8008087831 */ /* 0x000fe2000024080e */
[----:B------:R-:W-:Y:S01]  /*0890*/  IMAD.WIDE R14, R19, R2, c[0x0][0x160] ;  /* 0x00005800130e7625 */ /* 0x000fe200078e0202 */
[----:B------:R-:W-:-:S03]  /*08a0*/  HFMA2.BF16_V2 R6, R6.H1_H1, -1, -1, R6.H0_H0 ;  /* 0xbf80bf8006067831 */ /* 0x000fc60000240c06 */
[----:B------:R-:W-:Y:S02]  /*08b0*/  PRMT R20, R8, 0x7610, R20 ;  /* 0x0000761008147816 */ /* 0x000fe40000000014 */
[----:B------:R-:W-:-:S05]  /*08c0*/  PRMT R18, R6, 0x7610, R18 ;  /* 0x0000761006127816 */ /* 0x000fca0000000012 */
[----:B------:R0:W-:Y:S04]  /*08d0*/  @!P0 STG.E.U16 [R10.64], R18 ;  /* 0x000000120a008986 */ /* 0x0001e8000c101504 */
[----:B------:R0:W-:Y:S04]  /*08e0*/  @!P0 STG.E.U16 [R12.64], R20 ;  /* 0x000000140c008986 */ /* 0x0001e8000c101504 */
[----:B------:R-:W2:Y:S04]  /*08f0*/  LDG.E.U16 R21, [R14.64] ;  /* 0x000000040e157981 */ /* 0x000ea8000c1e1500 */
[----:B------:R-:W3:Y:S01]  /*0900*/  LDG.E.U16 R8, [R16.64] ;  /* 0x0000000410087981 */ /* 0x000ee2000c1e1500 */
[----:B------:R-:W-:-:S04]  /*0910*/  IADD3 R3, R3, 0x1, RZ ;  /* 0x0000000103037810 */ /* 0x000fc80007ffe0ff */
[----:B------:R-:W-:Y:S01]  /*0920*/  IADD3 R3, R3, 0x1, RZ ;  /* 0x0000000103037810 */ /* 0x000fe20007ffe0ff */
[----:B--2---:R-:W-:Y:S01]  /*0930*/  HFMA2.BF16_V2 R9, R21.H0_H0, R4.H0_H0, -RZ.H0_H0 ;  /* 0x2000000415097231 */ /* 0x004fe200003408ff */
[----:B---3--:R-:W-:Y:S01]  /*0940*/  PRMT R6, R21, 0x5410, R8 ;  /* 0x0000541015067816 */ /* 0x008fe20000000008 */
[----:B------:R-:W-:-:S04]  /*0950*/  HFMA2.BF16_V2 R8, R8.H0_H0, R7.H0_H0, -RZ.H0_H0 ;  /* 0x2000000708087231 */ /* 0x000fc800003408ff */
[----:B------:R-:W-:Y:S02]  /*0960*/  HFMA2.BF16_V2 R6, R6, R23, -RZ.H0_H0 ;  /* 0x0000001706067231 */ /* 0x000fe400003400ff */
[----:B------:R-:W-:Y:S01]  /*0970*/  HFMA2.BF16_V2 R8, R8.H0_H0, 1, 1, R9.H0_H0 ;  /* 0x3f803f8008087831 */ /* 0x000fe20000240809 */
[----:B------:R-:W-:Y:S01]  /*0980*/  IADD3 R9, R19, 0x80, RZ ;  /* 0x0000008013097810 */ /* 0x000fe20007ffe0ff */
[----:B------:R-:W-:-:S05]  /*0990*/  HFMA2.BF16_V2 R6, R6.H1_H1, -1, -1, R6.H0_H0 ;  /* 0xbf80bf8006067831 */ /* 0x000fca0000240c06 */
[----:B------:R0:W-:Y:S04]  /*09a0*/  @!P0 STG.E.U16 [R14.64], R6 ;  /* 0x000000060e008986 */ /* 0x0001e8000c101504 */
[----:B------:R0:W-:Y:S01]  /*09b0*/  @!P0 STG.E.U16 [R16.64], R8 ;  /* 0x0000000810008986 */ /* 0x0001e2000c101504 */
[----:B------:R-:W-:-:S04]  /*09c0*/  PLOP3.LUT P0, PT, PT, PT, PT, 0x8, 0x0 ;  /* 0x000000000000781c */ /* 0x000fc80003f0e170 */
.L_x_2:
[----:B------:R-:W-:-:S13]  /*09d0*/  ISETP.LT.OR P0, PT, R3, R0, P0 ;  /* 0x000000000300720c */ /* 0x000fda0000701670 */
[----:B------:R-:W-:Y:S05]  /*09e0*/  @!P0 EXIT ;  /* 0x000000000000894d */ /* 0x000fea0003800000 */
[C---:B------:R-:W-:Y:S01]  /*09f0*/  IADD3 R3, R9.reuse, 0x40, RZ ;  /* 0x0000004009037810 */ /* 0x040fe20007ffe0ff */
[----:B0-----:R-:W-:-:S04]  /*0a00*/  IMAD.WIDE R8, R9, R2, c[0x0][0x160] ;  /* 0x0000580009087625 */ /* 0x001fc800078e0202 */
[----:B------:R-:W-:Y:S01]  /*0a10*/  IMAD.WIDE R2, R3, R2, c[0x0][0x160] ;  /* 0x0000580003027625 */ /* 0x000fe200078e0202 */
[----:B------:R-:W2:Y:S04]  /*0a20*/  LDG.E.U16 R11, [R8.64] ;  /* 0x00000004080b7981 */ /* 0x000ea8000c1e1500 */
[----:B------:R-:W3:Y:S01]  /*0a30*/  LDG.E.U16 R6, [R2.64] ;  /* 0x0000000402067981 */ /* 0x000ee2000c1e1500 */
[----:B-----5:R-:W-:Y:S02]  /*0a40*/  PRMT R7, R7, 0x5410, R4 ;  /* 0x0000541007077816 */ /* 0x020fe40000000004 */
[----:B------:R-:W-:Y:S01]  /*0a50*/  ISETP.NE.AND P0, PT, R5, RZ, PT ;  /* 0x000000ff0500720c */ /* 0x000fe20003f05270 */
[----:B--2---:R-:W-:Y:S01]  /*0a60*/  HFMA2.BF16_V2 R4, R11.H0_H0, R4.H0_H0, -RZ.H0_H0 ;  /* 0x200000040b047231 */ /* 0x004fe200003408ff */
[----:B---3--:R-:W-:-:S05]  /*0a70*/  PRMT R0, R11, 0x5410, R6 ;  /* 0x000054100b007816 */ /* 0x008fca0000000006 */
[-C--:B------:R-:W-:Y:S02]  /*0a80*/  HFMA2.BF16_V2 R0, R0, R7.reuse, -RZ.H0_H0 ;  /* 0x0000000700007231 */ /* 0x080fe400003400ff */
[----:B------:R-:W-:Y:S02]  /*0a90*/  HFMA2.BF16_V2 R7, R6.H0_H0, R7.H0_H0, -RZ.H0_H0 ;  /* 0x2000000706077231 */ /* 0x000fe400003408ff */
[----:B------:R-:W-:Y:S02]  /*0aa0*/  HFMA2.BF16_V2 R0, R0.H1_H1, -1, -1, R0.H0_H0 ;  /* 0xbf80bf8000007831 */ /* 0x000fe40000240c00 */
[----:B------:R-:W-:-:S03]  /*0ab0*/  HFMA2.BF16_V2 R4, R7.H0_H0, 1, 1, R4.H0_H0 ;  /* 0x3f803f8007047831 */ /* 0x000fc60000240804 */
[----:B------:R0:W-:Y:S01]  /*0ac0*/  @!P0 STG.E.U16 [R8.64], R0 ;  /* 0x0000000008008986 */ /* 0x0001e2000c101504 */
[----:B------:R-:W-:Y:S05]  /*0ad0*/  @P0 EXIT ;  /* 0x000000000000094d */ /* 0x000fea0003800000 */
[----:B------:R-:W-:Y:S01]  /*0ae0*/  STG.E.U16 [R2.64], R4 ;  /* 0x0000000402007986 */ /* 0x000fe2000c101504 */
[----:B------:R-:W-:Y:S05]  /*0af0*/  EXIT ;  /* 0x000000000000794d */ /* 0x000fea0003800000 */
.L_x_3:
[----:B------:R-:W-:-:S00]  /*0b00*/  BRA `(.L_x_3) ;  /* 0xfffffff000007947 */ /* 0x000fc0000383ffff */
[----:B------:R-:W-:-:S00]  /*0b10*/  NOP ;  /* 0x0000000000007918 */ /* 0x000fc00000000000 */
        /* <DEDUP_REMOVED lines=14> */
.L_x_4:
